//
// Generated by NVIDIA NVVM Compiler
//
// Compiler Build ID: CL-36424714
// Cuda compilation tools, release 13.0, V13.0.88
// Based on NVVM 20.0.0
//

.version 9.0
.target sm_100
.address_size 64

	// .globl	_Z4kernv

.visible .entry _Z4kernv()
{


	ret;

}


// ===== COMPILED SASS (sm_100) =====

	.target	sm_100

	.elftype	@"ET_EXEC"


//--------------------- .note.nv.tkinfo           --------------------------
	.section	.note.nv.tkinfo,"",@"SHT_NOTE"
	.sectionflags	@"SHF_NOTE_NV_TKINFO"
	.tkinfo
        /*0018*/ 	.word	0x00000002
        /*0030*/ 	.string	""
        /*0030*/ 	.string	"ptxas"
        /*0030*/ 	.string	"Cuda compilation tools, release 13.0, V13.0.88"
        /*0030*/ 	.string	"Build cuda_13.0.r13.0/compiler.36424714_0"
        /*0030*/ 	.string	"-arch sm_100 -m 64 "



//--------------------- .note.nv.cuinfo           --------------------------
	.section	.note.nv.cuinfo,"",@"SHT_NOTE"
	.sectionflags	@"SHF_NOTE_NV_CUINFO"
        /*0018*/ 	.short	0x0002
        /*001a*/ 	.short	0x0064
        /*001c*/ 	.short	0x0082
	.zero		2


//--------------------- .nv.info                  --------------------------
	.section	.nv.info,"",@"SHT_CUDA_INFO"
	.align	4


	//----- nvinfo : EIATTR_REGCOUNT
	.align		4
        /*0000*/ 	.byte	0x04, 0x2f
        /*0002*/ 	.short	(.L_1 - .L_0)
	.align		4
.L_0:
        /*0004*/ 	.word	index@(_Z4kernv)
        /*0008*/ 	.word	0x00000004


	//----- nvinfo : EIATTR_FRAME_SIZE
	.align		4
.L_1:
        /*000c*/ 	.byte	0x04, 0x11
        /*000e*/ 	.short	(.L_3 - .L_2)
	.align		4
.L_2:
        /*0010*/ 	.word	index@(_Z4kernv)
        /*0014*/ 	.word	0x00000000


	//----- nvinfo : EIATTR_MIN_STACK_SIZE
	.align		4
.L_3:
        /*0018*/ 	.byte	0x04, 0x12
        /*001a*/ 	.short	(.L_5 - .L_4)
	.align		4
.L_4:
        /*001c*/ 	.word	index@(_Z4kernv)
        /*0020*/ 	.word	0x00000000
.L_5:


//--------------------- .nv.compat                --------------------------
	.section	.nv.compat,"",@"SHT_CUDA_COMPAT_INFO"
	.align	4
        /*0000*/ 	.byte	0x02, 0x09, 0x00, 0x00, 0x02, 0x02, 0x01, 0x00, 0x02, 0x05, 0x05, 0x00, 0x03, 0x07, 0x01, 0x01
        /*0010*/ 	.byte	0x02, 0x03, 0x00, 0x00, 0x02, 0x06, 0x01, 0x00, 0x04, 0x0b, 0x08, 0x00, 0x09, 0x00, 0x00, 0x00
        /*0020*/ 	.byte	0x00, 0x00, 0x00, 0x00


//--------------------- .nv.info._Z4kernv         --------------------------
	.section	.nv.info._Z4kernv,"",@"SHT_CUDA_INFO"
	.sectionflags	@""
	.align	4


	//----- nvinfo : EIATTR_CUDA_API_VERSION
	.align		4
        /*0000*/ 	.byte	0x04, 0x37
        /*0002*/ 	.short	(.L_7 - .L_6)
.L_6:
        /*0004*/ 	.word	0x00000082


	//----- nvinfo : EIATTR_SPARSE_MMA_MASK
	.align		4
.L_7:
        /*0008*/ 	.byte	0x03, 0x50
        /*000a*/ 	.short	0x0000


	//----- nvinfo : EIATTR_MAXREG_COUNT
	.align		4
        /*000c*/ 	.byte	0x03, 0x1b
        /*000e*/ 	.short	0x00ff


	//----- nvinfo : EIATTR_MERCURY_ISA_VERSION
	.align		4
        /*0010*/ 	.byte	0x03, 0x5f
        /*0012*/ 	.short	0x0101


	//----- nvinfo : EIATTR_VRC_CTA_INIT_COUNT
	.align		4
        /*0014*/ 	.byte	0x02, 0x4a
	.zero		1
	.zero		1


	//----- nvinfo : EIATTR_EXIT_INSTR_OFFSETS
	.align		4
        /*0018*/ 	.byte	0x04, 0x1c
        /*001a*/ 	.short	(.L_9 - .L_8)


	//   ....[0]....
.L_8:
        /*001c*/ 	.word	0x00000010


	//----- nvinfo : EIATTR_SW_WAR
	.align		4
.L_9:
        /*0020*/ 	.byte	0x04, 0x36
        /*0022*/ 	.short	(.L_11 - .L_10)
.L_10:
        /*0024*/ 	.word	0x00000008
.L_11:


//--------------------- .nv.callgraph             --------------------------
	.section	.nv.callgraph,"",@"SHT_CUDA_CALLGRAPH"
	.align	4
	.sectionentsize	8
	.align		4
        /*0000*/ 	.word	0x00000000
	.align		4
        /*0004*/ 	.word	0xffffffff
	.align		4
        /*0008*/ 	.word	0x00000000
	.align		4
        /*000c*/ 	.word	0xfffffffe
	.align		4
        /*0010*/ 	.word	0x00000000
	.align		4
        /*0014*/ 	.word	0xfffffffd
	.align		4
        /*0018*/ 	.word	0x00000000
	.align		4
        /*001c*/ 	.word	0xfffffffc


//--------------------- .text._Z4kernv            --------------------------
	.section	.text._Z4kernv,"ax",@progbits
	.align	128
        .global         _Z4kernv
        .type           _Z4kernv,@function
        .size           _Z4kernv,(.L_x_1 - _Z4kernv)
        .other          _Z4kernv,@"STO_CUDA_ENTRY STV_DEFAULT"
_Z4kernv:
.text._Z4kernv:
[----:B------:R-:W-:Y:S01]  /*0000*/  LDC R1, c[0x0][0x37c] ;  /* 0x0000df00ff017b82 */ /* 0x000fe20000000800 */
[----:B------:R-:W-:Y:S05]  /*0010*/  EXIT ;  /* 0x000000000000794d */ /* 0x000fea0003800000 */
.L_x_0:
[----:B------:R-:W-:-:S00]  /*0020*/  BRA `(.L_x_0) ;  /* 0xfffffffc00fc7947 */ /* 0x000fc0000383ffff */
[----:B------:R-:W-:-:S00]  /*0030*/  NOP ;  /* 0x0000000000007918 */ /* 0x000fc00000000000 */
        /* <DEDUP_REMOVED lines=12> */
.L_x_1:


//--------------------- .nv.shared.reserved.0     --------------------------
	.section	.nv.shared.reserved.0,"aw",@nobits
	.weak		__nv_reservedSMEM_offset_0_alias
	.size		__nv_reservedSMEM_offset_0_alias, 0, 64
	.other		__nv_reservedSMEM_offset_0_alias,@"STO_CUDA_RESERVED_SHARED STV_DEFAULT"
__nv_reservedSMEM_offset_0_alias:
	.zero		0
	.zero		64


//--------------------- .nv.constant0._Z4kernv    --------------------------
	.section	.nv.constant0._Z4kernv,"a",@progbits
	.sectionflags	@""
	.align	4
.nv.constant0._Z4kernv:
	.zero		896


//--------------------- SYMBOLS --------------------------

	.type		.nv.reservedSmem.offset0,@object
	.size		.nv.reservedSmem.offset0,0x4
